//
// Generated by NVIDIA NVVM Compiler
//
// Compiler Build ID: CL-36424714
// Cuda compilation tools, release 13.0, V13.0.88
// Based on NVVM 20.0.0
//

.version 9.0
.target sm_100
.address_size 64

	// .globl	_Z14k_find_classesPfS_PiS0_iii

.visible .entry _Z14k_find_classesPfS_PiS0_iii(
	.param .u64 .ptr .align 1 _Z14k_find_classesPfS_PiS0_iii_param_0,
	.param .u64 .ptr .align 1 _Z14k_find_classesPfS_PiS0_iii_param_1,
	.param .u64 .ptr .align 1 _Z14k_find_classesPfS_PiS0_iii_param_2,
	.param .u64 .ptr .align 1 _Z14k_find_classesPfS_PiS0_iii_param_3,
	.param .u32 _Z14k_find_classesPfS_PiS0_iii_param_4,
	.param .u32 _Z14k_find_classesPfS_PiS0_iii_param_5,
	.param .u32 _Z14k_find_classesPfS_PiS0_iii_param_6
)
{
	.reg .pred 	%p<20>;
	.reg .b32 	%r<81>;
	.reg .b32 	%f<97>;
	.reg .b64 	%rd<45>;

	ld.param.u64 	%rd9, [_Z14k_find_classesPfS_PiS0_iii_param_0];
	ld.param.u64 	%rd10, [_Z14k_find_classesPfS_PiS0_iii_param_1];
	ld.param.u64 	%rd8, [_Z14k_find_classesPfS_PiS0_iii_param_2];
	ld.param.u64 	%rd11, [_Z14k_find_classesPfS_PiS0_iii_param_3];
	ld.param.u32 	%r40, [_Z14k_find_classesPfS_PiS0_iii_param_4];
	ld.param.u32 	%r38, [_Z14k_find_classesPfS_PiS0_iii_param_5];
	ld.param.u32 	%r39, [_Z14k_find_classesPfS_PiS0_iii_param_6];
	cvta.to.global.u64 	%rd1, %rd10;
	cvta.to.global.u64 	%rd2, %rd9;
	cvta.to.global.u64 	%rd3, %rd11;
	mov.u32 	%r41, %ntid.x;
	mov.u32 	%r42, %ctaid.x;
	mov.u32 	%r43, %tid.x;
	mad.lo.s32 	%r1, %r41, %r42, %r43;
	setp.ge.s32 	%p1, %r1, %r40;
	@%p1 bra 	$L__BB0_25;
	setp.lt.s32 	%p2, %r39, 1;
	mov.b32 	%r80, -1;
	@%p2 bra 	$L__BB0_22;
	setp.lt.s32 	%p3, %r38, 1;
	mul.lo.s32 	%r2, %r38, %r1;
	@%p3 bra 	$L__BB0_16;
	and.b32  	%r3, %r38, 7;
	and.b32  	%r4, %r38, 3;
	and.b32  	%r5, %r38, 2147483640;
	and.b32  	%r6, %r38, 1;
	neg.s32 	%r7, %r5;
	mov.f32 	%f85, 0f7F7FFFFF;
	mov.b32 	%r80, -1;
	mov.b32 	%r65, 0;
$L__BB0_4:
	setp.lt.u32 	%p10, %r38, 8;
	mul.lo.s32 	%r10, %r65, %r38;
	mov.f32 	%f93, 0f00000000;
	mov.b32 	%r70, 0;
	@%p10 bra 	$L__BB0_7;
	mul.wide.u32 	%rd12, %r10, 4;
	add.s64 	%rd13, %rd1, %rd12;
	add.s64 	%rd44, %rd13, 16;
	mov.f32 	%f93, 0f00000000;
	mov.u32 	%r67, %r2;
	mov.u32 	%r68, %r7;
$L__BB0_6:
	.pragma "nounroll";
	mul.wide.s32 	%rd14, %r67, 4;
	add.s64 	%rd15, %rd2, %rd14;
	ld.global.f32 	%f26, [%rd15];
	ld.global.f32 	%f27, [%rd44+-16];
	sub.f32 	%f28, %f26, %f27;
	fma.rn.f32 	%f29, %f28, %f28, %f93;
	ld.global.f32 	%f30, [%rd15+4];
	ld.global.f32 	%f31, [%rd44+-12];
	sub.f32 	%f32, %f30, %f31;
	fma.rn.f32 	%f33, %f32, %f32, %f29;
	ld.global.f32 	%f34, [%rd15+8];
	ld.global.f32 	%f35, [%rd44+-8];
	sub.f32 	%f36, %f34, %f35;
	fma.rn.f32 	%f37, %f36, %f36, %f33;
	ld.global.f32 	%f38, [%rd15+12];
	ld.global.f32 	%f39, [%rd44+-4];
	sub.f32 	%f40, %f38, %f39;
	fma.rn.f32 	%f41, %f40, %f40, %f37;
	ld.global.f32 	%f42, [%rd15+16];
	ld.global.f32 	%f43, [%rd44];
	sub.f32 	%f44, %f42, %f43;
	fma.rn.f32 	%f45, %f44, %f44, %f41;
	ld.global.f32 	%f46, [%rd15+20];
	ld.global.f32 	%f47, [%rd44+4];
	sub.f32 	%f48, %f46, %f47;
	fma.rn.f32 	%f49, %f48, %f48, %f45;
	ld.global.f32 	%f50, [%rd15+24];
	ld.global.f32 	%f51, [%rd44+8];
	sub.f32 	%f52, %f50, %f51;
	fma.rn.f32 	%f53, %f52, %f52, %f49;
	ld.global.f32 	%f54, [%rd15+28];
	ld.global.f32 	%f55, [%rd44+12];
	sub.f32 	%f56, %f54, %f55;
	fma.rn.f32 	%f93, %f56, %f56, %f53;
	add.s32 	%r68, %r68, 8;
	add.s32 	%r67, %r67, 8;
	add.s64 	%rd44, %rd44, 32;
	setp.ne.s32 	%p11, %r68, 0;
	mov.u32 	%r70, %r5;
	@%p11 bra 	$L__BB0_6;
$L__BB0_7:
	setp.eq.s32 	%p12, %r3, 0;
	@%p12 bra 	$L__BB0_15;
	add.s32 	%r55, %r3, -1;
	setp.lt.u32 	%p13, %r55, 3;
	@%p13 bra 	$L__BB0_10;
	add.s32 	%r56, %r70, %r2;
	mul.wide.s32 	%rd16, %r56, 4;
	add.s64 	%rd17, %rd2, %rd16;
	ld.global.f32 	%f58, [%rd17];
	add.s32 	%r57, %r70, %r10;
	mul.wide.u32 	%rd18, %r57, 4;
	add.s64 	%rd19, %rd1, %rd18;
	ld.global.f32 	%f59, [%rd19];
	sub.f32 	%f60, %f58, %f59;
	fma.rn.f32 	%f61, %f60, %f60, %f93;
	ld.global.f32 	%f62, [%rd17+4];
	cvt.u64.u32 	%rd20, %r10;
	cvt.u64.u32 	%rd21, %r70;
	add.s64 	%rd22, %rd21, %rd20;
	shl.b64 	%rd23, %rd22, 2;
	add.s64 	%rd24, %rd1, %rd23;
	ld.global.f32 	%f63, [%rd24+4];
	sub.f32 	%f64, %f62, %f63;
	fma.rn.f32 	%f65, %f64, %f64, %f61;
	ld.global.f32 	%f66, [%rd17+8];
	ld.global.f32 	%f67, [%rd24+8];
	sub.f32 	%f68, %f66, %f67;
	fma.rn.f32 	%f69, %f68, %f68, %f65;
	ld.global.f32 	%f70, [%rd17+12];
	ld.global.f32 	%f71, [%rd24+12];
	sub.f32 	%f72, %f70, %f71;
	fma.rn.f32 	%f93, %f72, %f72, %f69;
	add.s32 	%r70, %r70, 4;
$L__BB0_10:
	setp.eq.s32 	%p14, %r4, 0;
	@%p14 bra 	$L__BB0_15;
	setp.eq.s32 	%p15, %r4, 1;
	@%p15 bra 	$L__BB0_13;
	add.s32 	%r58, %r70, %r2;
	mul.wide.s32 	%rd25, %r58, 4;
	add.s64 	%rd26, %rd2, %rd25;
	ld.global.f32 	%f74, [%rd26];
	add.s32 	%r59, %r70, %r10;
	mul.wide.u32 	%rd27, %r59, 4;
	add.s64 	%rd28, %rd1, %rd27;
	ld.global.f32 	%f75, [%rd28];
	sub.f32 	%f76, %f74, %f75;
	fma.rn.f32 	%f77, %f76, %f76, %f93;
	ld.global.f32 	%f78, [%rd26+4];
	cvt.u64.u32 	%rd29, %r10;
	cvt.u64.u32 	%rd30, %r70;
	add.s64 	%rd31, %rd30, %rd29;
	shl.b64 	%rd32, %rd31, 2;
	add.s64 	%rd33, %rd1, %rd32;
	ld.global.f32 	%f79, [%rd33+4];
	sub.f32 	%f80, %f78, %f79;
	fma.rn.f32 	%f93, %f80, %f80, %f77;
	add.s32 	%r70, %r70, 2;
$L__BB0_13:
	setp.eq.s32 	%p16, %r6, 0;
	@%p16 bra 	$L__BB0_15;
	add.s32 	%r60, %r70, %r2;
	mul.wide.s32 	%rd34, %r60, 4;
	add.s64 	%rd35, %rd2, %rd34;
	ld.global.f32 	%f81, [%rd35];
	add.s32 	%r61, %r70, %r10;
	mul.wide.u32 	%rd36, %r61, 4;
	add.s64 	%rd37, %rd1, %rd36;
	ld.global.f32 	%f82, [%rd37];
	sub.f32 	%f83, %f81, %f82;
	fma.rn.f32 	%f93, %f83, %f83, %f93;
$L__BB0_15:
	sqrt.rn.f32 	%f84, %f93;
	setp.lt.f32 	%p17, %f84, %f85;
	add.s32 	%r65, %r65, 1;
	selp.f32 	%f85, %f84, %f85, %p17;
	selp.b32 	%r80, %r65, %r80, %p17;
	setp.eq.s32 	%p18, %r65, %r39;
	@%p18 bra 	$L__BB0_22;
	bra.uni 	$L__BB0_4;
$L__BB0_16:
	and.b32  	%r22, %r39, 3;
	setp.lt.u32 	%p4, %r39, 4;
	mov.f32 	%f95, 0f7F7FFFFF;
	mov.b32 	%r80, -1;
	mov.b32 	%r77, 0;
	@%p4 bra 	$L__BB0_19;
	and.b32  	%r77, %r39, 2147483644;
	mov.f32 	%f95, 0f7F7FFFFF;
	mov.b32 	%r80, -1;
	mov.b32 	%r72, 0;
$L__BB0_18:
	setp.gt.f32 	%p5, %f95, 0f00000000;
	add.s32 	%r50, %r72, 1;
	selp.f32 	%f95, 0f00000000, %f95, %p5;
	selp.b32 	%r80, %r50, %r80, %p5;
	add.s32 	%r72, %r72, 4;
	setp.ne.s32 	%p6, %r72, %r77;
	@%p6 bra 	$L__BB0_18;
$L__BB0_19:
	setp.eq.s32 	%p7, %r22, 0;
	@%p7 bra 	$L__BB0_22;
	mov.b32 	%r79, 0;
$L__BB0_21:
	.pragma "nounroll";
	setp.gt.f32 	%p8, %f95, 0f00000000;
	add.s32 	%r77, %r77, 1;
	selp.f32 	%f95, 0f00000000, %f95, %p8;
	selp.b32 	%r80, %r77, %r80, %p8;
	add.s32 	%r79, %r79, 1;
	setp.ne.s32 	%p9, %r79, %r22;
	@%p9 bra 	$L__BB0_21;
$L__BB0_22:
	cvta.to.global.u64 	%rd38, %rd8;
	mul.wide.s32 	%rd39, %r1, 4;
	add.s64 	%rd7, %rd38, %rd39;
	ld.global.u32 	%r62, [%rd7];
	setp.eq.s32 	%p19, %r62, %r80;
	@%p19 bra 	$L__BB0_24;
	st.global.u32 	[%rd7], %r80;
	add.s64 	%rd41, %rd3, %rd39;
	mov.b32 	%r63, 1;
	st.global.u32 	[%rd41], %r63;
	bra.uni 	$L__BB0_25;
$L__BB0_24:
	add.s64 	%rd43, %rd3, %rd39;
	mov.b32 	%r64, 0;
	st.global.u32 	[%rd43], %r64;
$L__BB0_25:
	ret;

}


// ===== COMPILED SASS (sm_100) =====

	.target	sm_100

	.elftype	@"ET_EXEC"


//--------------------- .note.nv.tkinfo           --------------------------
	.section	.note.nv.tkinfo,"",@"SHT_NOTE"
	.sectionflags	@"SHF_NOTE_NV_TKINFO"
	.tkinfo
        /*0018*/ 	.word	0x00000002
        /*0030*/ 	.string	""
        /*0030*/ 	.string	"ptxas"
        /*0030*/ 	.string	"Cuda compilation tools, release 13.0, V13.0.88"
        /*0030*/ 	.string	"Build cuda_13.0.r13.0/compiler.36424714_0"
        /*0030*/ 	.string	"-arch sm_100 -m 64 "



//--------------------- .note.nv.cuinfo           --------------------------
	.section	.note.nv.cuinfo,"",@"SHT_NOTE"
	.sectionflags	@"SHF_NOTE_NV_CUINFO"
        /*0018*/ 	.short	0x0002
        /*001a*/ 	.short	0x0064
        /*001c*/ 	.short	0x0082
	.zero		2


//--------------------- .nv.info                  --------------------------
	.section	.nv.info,"",@"SHT_CUDA_INFO"
	.align	4


	//----- nvinfo : EIATTR_REGCOUNT
	.align		4
        /*0000*/ 	.byte	0x04, 0x2f
        /*0002*/ 	.short	(.L_1 - .L_0)
	.align		4
.L_0:
        /*0004*/ 	.word	index@(_Z14k_find_classesPfS_PiS0_iii)
        /*0008*/ 	.word	0x0000001f


	//----- nvinfo : EIATTR_FRAME_SIZE
	.align		4
.L_1:
        /*000c*/ 	.byte	0x04, 0x11
        /*000e*/ 	.short	(.L_3 - .L_2)
	.align		4
.L_2:
        /*0010*/ 	.word	index@($__internal_0_$__cuda_sm20_sqrt_rn_f32_slowpath)
        /*0014*/ 	.word	0x00000000


	//----- nvinfo : EIATTR_FRAME_SIZE
	.align		4
.L_3:
        /*0018*/ 	.byte	0x04, 0x11
        /*001a*/ 	.short	(.L_5 - .L_4)
	.align		4
.L_4:
        /*001c*/ 	.word	index@(_Z14k_find_classesPfS_PiS0_iii)
        /*0020*/ 	.word	0x00000000


	//----- nvinfo : EIATTR_MIN_STACK_SIZE
	.align		4
.L_5:
        /*0024*/ 	.byte	0x04, 0x12
        /*0026*/ 	.short	(.L_7 - .L_6)
	.align		4
.L_6:
        /*0028*/ 	.word	index@(_Z14k_find_classesPfS_PiS0_iii)
        /*002c*/ 	.word	0x00000000
.L_7:


//--------------------- .nv.compat                --------------------------
	.section	.nv.compat,"",@"SHT_CUDA_COMPAT_INFO"
	.align	4
        /*0000*/ 	.byte	0x02, 0x09, 0x00, 0x00, 0x02, 0x02, 0x01, 0x00, 0x02, 0x05, 0x05, 0x00, 0x03, 0x07, 0x01, 0x01
        /*0010*/ 	.byte	0x02, 0x03, 0x00, 0x00, 0x02, 0x06, 0x01, 0x00, 0x04, 0x0b, 0x08, 0x00, 0x01, 0x00, 0x00, 0x00
        /*0020*/ 	.byte	0x00, 0x00, 0x00, 0x00


//--------------------- .nv.info._Z14k_find_classesPfS_PiS0_iii --------------------------
	.section	.nv.info._Z14k_find_classesPfS_PiS0_iii,"",@"SHT_CUDA_INFO"
	.sectionflags	@""
	.align	4


	//----- nvinfo : EIATTR_CUDA_API_VERSION
	.align		4
        /*0000*/ 	.byte	0x04, 0x37
        /*0002*/ 	.short	(.L_9 - .L_8)
.L_8:
        /*0004*/ 	.word	0x00000082


	//----- nvinfo : EIATTR_KPARAM_INFO
	.align		4
.L_9:
        /*0008*/ 	.byte	0x04, 0x17
        /*000a*/ 	.short	(.L_11 - .L_10)
.L_10:
        /*000c*/ 	.word	0x00000000
        /*0010*/ 	.short	0x0006
        /*0012*/ 	.short	0x0028
        /*0014*/ 	.byte	0x00, 0xf0, 0x11, 0x00


	//----- nvinfo : EIATTR_KPARAM_INFO
	.align		4
.L_11:
        /*0018*/ 	.byte	0x04, 0x17
        /*001a*/ 	.short	(.L_13 - .L_12)
.L_12:
        /*001c*/ 	.word	0x00000000
        /*0020*/ 	.short	0x0005
        /*0022*/ 	.short	0x0024
        /*0024*/ 	.byte	0x00, 0xf0, 0x11, 0x00


	//----- nvinfo : EIATTR_KPARAM_INFO
	.align		4
.L_13:
        /*0028*/ 	.byte	0x04, 0x17
        /*002a*/ 	.short	(.L_15 - .L_14)
.L_14:
        /*002c*/ 	.word	0x00000000
        /*0030*/ 	.short	0x0004
        /*0032*/ 	.short	0x0020
        /*0034*/ 	.byte	0x00, 0xf0, 0x11, 0x00


	//----- nvinfo : EIATTR_KPARAM_INFO
	.align		4
.L_15:
        /*0038*/ 	.byte	0x04, 0x17
        /*003a*/ 	.short	(.L_17 - .L_16)
.L_16:
        /*003c*/ 	.word	0x00000000
        /*0040*/ 	.short	0x0003
        /*0042*/ 	.short	0x0018
        /*0044*/ 	.byte	0x00, 0xf5, 0x21, 0x00


	//----- nvinfo : EIATTR_KPARAM_INFO
	.align		4
.L_17:
        /*0048*/ 	.byte	0x04, 0x17
        /*004a*/ 	.short	(.L_19 - .L_18)
.L_18:
        /*004c*/ 	.word	0x00000000
        /*0050*/ 	.short	0x0002
        /*0052*/ 	.short	0x0010
        /*0054*/ 	.byte	0x00, 0xf5, 0x21, 0x00


	//----- nvinfo : EIATTR_KPARAM_INFO
	.align		4
.L_19:
        /*0058*/ 	.byte	0x04, 0x17
        /*005a*/ 	.short	(.L_21 - .L_20)
.L_20:
        /*005c*/ 	.word	0x00000000
        /*0060*/ 	.short	0x0001
        /*0062*/ 	.short	0x0008
        /*0064*/ 	.byte	0x00, 0xf5, 0x21, 0x00


	//----- nvinfo : EIATTR_KPARAM_INFO
	.align		4
.L_21:
        /*0068*/ 	.byte	0x04, 0x17
        /*006a*/ 	.short	(.L_23 - .L_22)
.L_22:
        /*006c*/ 	.word	0x00000000
        /*0070*/ 	.short	0x0000
        /*0072*/ 	.short	0x0000
        /*0074*/ 	.byte	0x00, 0xf5, 0x21, 0x00


	//----- nvinfo : EIATTR_SPARSE_MMA_MASK
	.align		4
.L_23:
        /*0078*/ 	.byte	0x03, 0x50
        /*007a*/ 	.short	0x0000


	//----- nvinfo : EIATTR_MAXREG_COUNT
	.align		4
        /*007c*/ 	.byte	0x03, 0x1b
        /*007e*/ 	.short	0x00ff


	//----- nvinfo : EIATTR_MERCURY_ISA_VERSION
	.align		4
        /*0080*/ 	.byte	0x03, 0x5f
        /*0082*/ 	.short	0x0101


	//----- nvinfo : EIATTR_VRC_CTA_INIT_COUNT
	.align		4
        /*0084*/ 	.byte	0x02, 0x4a
	.zero		1
	.zero		1


	//----- nvinfo : EIATTR_EXIT_INSTR_OFFSETS
	.align		4
        /*0088*/ 	.byte	0x04, 0x1c
        /*008a*/ 	.short	(.L_25 - .L_24)


	//   ....[0]....
.L_24:
        /*008c*/ 	.word	0x00000070


	//   ....[1]....
        /*0090*/ 	.word	0x00000ef0


	//   ....[2]....
        /*0094*/ 	.word	0x00000f30


	//----- nvinfo : EIATTR_CRS_STACK_SIZE
	.align		4
.L_25:
        /*0098*/ 	.byte	0x04, 0x1e
        /*009a*/ 	.short	(.L_27 - .L_26)
.L_26:
        /*009c*/ 	.word	0x00000000


	//----- nvinfo : EIATTR_CBANK_PARAM_SIZE
	.align		4
.L_27:
        /*00a0*/ 	.byte	0x03, 0x19
        /*00a2*/ 	.short	0x002c


	//----- nvinfo : EIATTR_PARAM_CBANK
	.align		4
        /*00a4*/ 	.byte	0x04, 0x0a
        /*00a6*/ 	.short	(.L_29 - .L_28)
	.align		4
.L_28:
        /*00a8*/ 	.word	index@(.nv.constant0._Z14k_find_classesPfS_PiS0_iii)
        /*00ac*/ 	.short	0x0380
        /*00ae*/ 	.short	0x002c


	//----- nvinfo : EIATTR_SW_WAR
	.align		4
.L_29:
        /*00b0*/ 	.byte	0x04, 0x36
        /*00b2*/ 	.short	(.L_31 - .L_30)
.L_30:
        /*00b4*/ 	.word	0x00000008
.L_31:


//--------------------- .nv.callgraph             --------------------------
	.section	.nv.callgraph,"",@"SHT_CUDA_CALLGRAPH"
	.align	4
	.sectionentsize	8
	.align		4
        /*0000*/ 	.word	0x00000000
	.align		4
        /*0004*/ 	.word	0xffffffff
	.align		4
        /*0008*/ 	.word	0x00000000
	.align		4
        /*000c*/ 	.word	0xfffffffe
	.align		4
        /*0010*/ 	.word	0x00000000
	.align		4
        /*0014*/ 	.word	0xfffffffd
	.align		4
        /*0018*/ 	.word	0x00000000
	.align		4
        /*001c*/ 	.word	0xfffffffc


//--------------------- .text._Z14k_find_classesPfS_PiS0_iii --------------------------
	.section	.text._Z14k_find_classesPfS_PiS0_iii,"ax",@progbits
	.align	128
        .global         _Z14k_find_classesPfS_PiS0_iii
        .type           _Z14k_find_classesPfS_PiS0_iii,@function
        .size           _Z14k_find_classesPfS_PiS0_iii,(.L_x_18 - _Z14k_find_classesPfS_PiS0_iii)
        .other          _Z14k_find_classesPfS_PiS0_iii,@"STO_CUDA_ENTRY STV_DEFAULT"
_Z14k_find_classesPfS_PiS0_iii:
.text._Z14k_find_classesPfS_PiS0_iii:
[----:B------:R-:W-:Y:S01]  /*0000*/  LDC R1, c[0x0][0x37c] ;  /* 0x0000df00ff017b82 */ /* 0x000fe20000000800 */
[----:B------:R-:W0:Y:S01]  /*0010*/  S2R R0, SR_CTAID.X ;  /* 0x0000000000007919 */ /* 0x000e220000002500 */
[----:B------:R-:W0:Y:S01]  /*0020*/  LDCU UR4, c[0x0][0x360] ;  /* 0x00006c00ff0477ac */ /* 0x000e220008000800 */
[----:B------:R-:W0:Y:S01]  /*0030*/  S2R R3, SR_TID.X ;  /* 0x0000000000037919 */ /* 0x000e220000002100 */
[----:B------:R-:W1:Y:S01]  /*0040*/  LDCU UR5, c[0x0][0x3a0] ;  /* 0x00007400ff0577ac */ /* 0x000e620008000800 */
[----:B0-----:R-:W-:-:S05]  /*0050*/  IMAD R0, R0, UR4, R3 ;  /* 0x0000000400007c24 */ /* 0x001fca000f8e0203 */
[----:B-1----:R-:W-:-:S13]  /*0060*/  ISETP.GE.AND P0, PT, R0, UR5, PT ;  /* 0x0000000500007c0c */ /* 0x002fda000bf06270 */
[----:B------:R-:W-:Y:S05]  /*0070*/  @P0 EXIT ;  /* 0x000000000000094d */ /* 0x000fea0003800000 */
[----:B------:R-:W0:Y:S01]  /*0080*/  LDCU UR4, c[0x0][0x3a8] ;  /* 0x00007500ff0477ac */ /* 0x000e220008000800 */
[----:B------:R-:W-:Y:S01]  /*0090*/  MOV R2, 0xffffffff ;  /* 0xffffffff00027802 */ /* 0x000fe20000000f00 */
[----:B------:R-:W1:Y:S01]  /*00a0*/  LDCU.64 UR6, c[0x0][0x358] ;  /* 0x00006b00ff0677ac */ /* 0x000e620008000a00 */
[----:B0-----:R-:W-:-:S09]  /*00b0*/  UISETP.GE.AND UP0, UPT, UR4, 0x1, UPT ;  /* 0x000000010400788c */ /* 0x001fd2000bf06270 */
[----:B-1----:R-:W-:Y:S05]  /*00c0*/  BRA.U !UP0, `(.L_x_0) ;  /* 0x0000000d08647547 */ /* 0x002fea000b800000 */
[----:B------:R-:W0:Y:S02]  /*00d0*/  LDC R7, c[0x0][0x3a4] ;  /* 0x0000e900ff077b82 */ /* 0x000e240000000800 */
[----:B0-----:R-:W-:-:S13]  /*00e0*/  ISETP.GE.AND P0, PT, R7, 0x1, PT ;  /* 0x000000010700780c */ /* 0x001fda0003f06270 */
[----:B------:R-:W-:Y:S05]  /*00f0*/  @!P0 BRA `(.L_x_1) ;  /* 0x00000008005c8947 */ /* 0x000fea0003800000 */
[C---:B------:R-:W-:Y:S01]  /*0100*/  LOP3.LUT R6, R7.reuse, 0x7ffffff8, RZ, 0xc0, !PT ;  /* 0x7ffffff807067812 */ /* 0x040fe200078ec0ff */
[----:B------:R-:W-:Y:S02]  /*0110*/  HFMA2 R8, -RZ, RZ, 0, 0 ;  /* 0x00000000ff087431 */ /* 0x000fe400000001ff */
[----:B------:R-:W-:Y:S01]  /*0120*/  IMAD R3, R0, R7, RZ ;  /* 0x0000000700037224 */ /* 0x000fe200078e02ff */
[C---:B------:R-:W-:Y:S01]  /*0130*/  LOP3.LUT R4, R7.reuse, 0x7, RZ, 0xc0, !PT ;  /* 0x0000000707047812 */ /* 0x040fe200078ec0ff */
[----:B------:R-:W-:Y:S01]  /*0140*/  IMAD.MOV.U32 R2, RZ, RZ, -0x1 ;  /* 0xffffffffff027424 */ /* 0x000fe200078e00ff */
[----:B------:R-:W-:Y:S01]  /*0150*/  LOP3.LUT R5, R7, 0x3, RZ, 0xc0, !PT ;  /* 0x0000000307057812 */ /* 0x000fe200078ec0ff */
[----:B------:R-:W-:Y:S01]  /*0160*/  IMAD.MOV R9, RZ, RZ, -R6 ;  /* 0x000000ffff097224 */ /* 0x000fe200078e0a06 */
[----:B------:R-:W-:-:S07]  /*0170*/  MOV R7, 0x7f7fffff ;  /* 0x7f7fffff00077802 */ /* 0x000fce0000000f00 */
.L_x_9:
[----:B------:R-:W0:Y:S01]  /*0180*/  LDC R23, c[0x0][0x3a4] ;  /* 0x0000e900ff177b82 */ /* 0x000e220000000800 */
[----:B------:R-:W-:Y:S01]  /*0190*/  MOV R22, RZ ;  /* 0x000000ff00167202 */ /* 0x000fe20000000f00 */
[----:B------:R-:W-:Y:S01]  /*01a0*/  IMAD.MOV.U32 R21, RZ, RZ, RZ ;  /* 0x000000ffff157224 */ /* 0x000fe200078e00ff */
[----:B0-----:R-:W-:Y:S01]  /*01b0*/  ISETP.GE.U32.AND P0, PT, R23, 0x8, PT ;  /* 0x000000081700780c */ /* 0x001fe20003f06070 */
[----:B------:R-:W-:-:S12]  /*01c0*/  IMAD R20, R8, R23, RZ ;  /* 0x0000001708147224 */ /* 0x000fd800078e02ff */
[----:B------:R-:W-:Y:S05]  /*01d0*/  @!P0 BRA `(.L_x_2) ;  /* 0x0000000000c08947 */ /* 0x000fea0003800000 */
[----:B------:R-:W0:Y:S01]  /*01e0*/  LDC.64 R10, c[0x0][0x388] ;  /* 0x0000e200ff0a7b82 */ /* 0x000e220000000a00 */
[----:B------:R-:W-:Y:S01]  /*01f0*/  MOV R22, RZ ;  /* 0x000000ff00167202 */ /* 0x000fe20000000f00 */
[----:B------:R-:W-:Y:S02]  /*0200*/  IMAD.MOV.U32 R15, RZ, RZ, R3 ;  /* 0x000000ffff0f7224 */ /* 0x000fe400078e0003 */
[----:B------:R-:W-:Y:S02]  /*0210*/  IMAD.MOV.U32 R14, RZ, RZ, R9 ;  /* 0x000000ffff0e7224 */ /* 0x000fe400078e0009 */
[----:B0-----:R-:W-:-:S03]  /*0220*/  IMAD.WIDE.U32 R10, R20, 0x4, R10 ;  /* 0x00000004140a7825 */ /* 0x001fc600078e000a */
[----:B------:R-:W-:-:S04]  /*0230*/  IADD3 R12, P0, PT, R10, 0x10, RZ ;  /* 0x000000100a0c7810 */ /* 0x000fc80007f1e0ff */
[----:B------:R-:W-:-:S09]  /*0240*/  IADD3.X R13, PT, PT, RZ, R11, RZ, P0, !PT ;  /* 0x0000000bff0d7210 */ /* 0x000fd200007fe4ff */
.L_x_3:
[----:B------:R-:W0:Y:S01]  /*0250*/  LDC.64 R10, c[0x0][0x380] ;  /* 0x0000e000ff0a7b82 */ /* 0x000e220000000a00 */
[----:B------:R-:W2:Y:S04]  /*0260*/  LDG.E R17, desc[UR6][R12.64+-0x10] ;  /* 0xfffff0060c117981 */ /* 0x000ea8000c1e1900 */
[----:B------:R-:W3:Y:S04]  /*0270*/  LDG.E R25, desc[UR6][R12.64+-0xc] ;  /* 0xfffff4060c197981 */ /* 0x000ee8000c1e1900 */
[----:B------:R-:W4:Y:S04]  /*0280*/  LDG.E R21, desc[UR6][R12.64+-0x8] ;  /* 0xfffff8060c157981 */ /* 0x000f28000c1e1900 */
[----:B------:R-:W5:Y:S01]  /*0290*/  LDG.E R26, desc[UR6][R12.64+0xc] ;  /* 0x00000c060c1a7981 */ /* 0x000f62000c1e1900 */
[----:B0-----:R-:W-:-:S05]  /*02a0*/  IMAD.WIDE R10, R15, 0x4, R10 ;  /* 0x000000040f0a7825 */ /* 0x001fca00078e020a */
[----:B------:R-:W2:Y:S04]  /*02b0*/  LDG.E R16, desc[UR6][R10.64] ;  /* 0x000000060a107981 */ /* 0x000ea8000c1e1900 */
[----:B------:R-:W3:Y:S04]  /*02c0*/  LDG.E R18, desc[UR6][R10.64+0x4] ;  /* 0x000004060a127981 */ /* 0x000ee8000c1e1900 */
[----:B------:R-:W4:Y:S04]  /*02d0*/  LDG.E R24, desc[UR6][R10.64+0x8] ;  /* 0x000008060a187981 */ /* 0x000f28000c1e1900 */
[----:B------:R-:W5:Y:S01]  /*02e0*/  LDG.E R27, desc[UR6][R10.64+0x1c] ;  /* 0x00001c060a1b7981 */ /* 0x000f62000c1e1900 */
[----:B--2---:R-:W-:-:S03]  /*02f0*/  FADD R19, R16, -R17 ;  /* 0x8000001110137221 */ /* 0x004fc60000000000 */
[----:B------:R-:W2:Y:S01]  /*0300*/  LDG.E R16, desc[UR6][R12.64+-0x4] ;  /* 0xfffffc060c107981 */ /* 0x000ea2000c1e1900 */
[----:B------:R-:W-:-:S03]  /*0310*/  FFMA R22, R19, R19, R22 ;  /* 0x0000001313167223 */ /* 0x000fc60000000016 */
[----:B------:R-:W2:Y:S01]  /*0320*/  LDG.E R17, desc[UR6][R10.64+0xc] ;  /* 0x00000c060a117981 */ /* 0x000ea2000c1e1900 */
[----:B---3--:R-:W-:Y:S01]  /*0330*/  FADD R25, R18, -R25 ;  /* 0x8000001912197221 */ /* 0x008fe20000000000 */
[----:B----4-:R-:W-:Y:S02]  /*0340*/  FADD R24, R24, -R21 ;  /* 0x8000001518187221 */ /* 0x010fe40000000000 */
[----:B------:R-:W3:Y:S01]  /*0350*/  LDG.E R18, desc[UR6][R12.64] ;  /* 0x000000060c127981 */ /* 0x000ee2000c1e1900 */
[----:B------:R-:W-:-:S03]  /*0360*/  FFMA R25, R25, R25, R22 ;  /* 0x0000001919197223 */ /* 0x000fc60000000016 */
[----:B------:R-:W3:Y:S01]  /*0370*/  LDG.E R19, desc[UR6][R10.64+0x10] ;  /* 0x000010060a137981 */ /* 0x000ee2000c1e1900 */
[----:B------:R-:W-:-:S03]  /*0380*/  FFMA R28, R24, R24, R25 ;  /* 0x00000018181c7223 */ /* 0x000fc60000000019 */
[----:B------:R-:W4:Y:S04]  /*0390*/  LDG.E R21, desc[UR6][R12.64+0x4] ;  /* 0x000004060c157981 */ /* 0x000f28000c1e1900 */
[----:B------:R-:W4:Y:S04]  /*03a0*/  LDG.E R22, desc[UR6][R10.64+0x14] ;  /* 0x000014060a167981 */ /* 0x000f28000c1e1900 */
[----:B------:R0:W4:Y:S04]  /*03b0*/  LDG.E R24, desc[UR6][R12.64+0x8] ;  /* 0x000008060c187981 */ /* 0x000128000c1e1900 */
[----:B------:R-:W4:Y:S01]  /*03c0*/  LDG.E R25, desc[UR6][R10.64+0x18] ;  /* 0x000018060a197981 */ /* 0x000f22000c1e1900 */
[----:B------:R-:W-:-:S04]  /*03d0*/  IADD3 R14, PT, PT, R14, 0x8, RZ ;  /* 0x000000080e0e7810 */ /* 0x000fc80007ffe0ff */
[----:B------:R-:W-:Y:S01]  /*03e0*/  ISETP.NE.AND P0, PT, R14, RZ, PT ;  /* 0x000000ff0e00720c */ /* 0x000fe20003f05270 */
[----:B-----5:R-:W-:Y:S01]  /*03f0*/  FADD R27, R27, -R26 ;  /* 0x8000001a1b1b7221 */ /* 0x020fe20000000000 */
[----:B0-----:R-:W-:Y:S02]  /*0400*/  IADD3 R12, P1, PT, R12, 0x20, RZ ;  /* 0x000000200c0c7810 */ /* 0x001fe40007f3e0ff */
[----:B------:R-:W-:-:S03]  /*0410*/  IADD3 R15, PT, PT, R15, 0x8, RZ ;  /* 0x000000080f0f7810 */ /* 0x000fc60007ffe0ff */
[----:B------:R-:W-:Y:S02]  /*0420*/  IMAD.X R13, RZ, RZ, R13, P1 ;  /* 0x000000ffff0d7224 */ /* 0x000fe400008e060d */
[----:B--2---:R-:W-:-:S04]  /*0430*/  FADD R17, R17, -R16 ;  /* 0x8000001011117221 */ /* 0x004fc80000000000 */
[----:B------:R-:W-:Y:S01]  /*0440*/  FFMA R28, R17, R17, R28 ;  /* 0x00000011111c7223 */ /* 0x000fe2000000001c */
[----:B---3--:R-:W-:-:S04]  /*0450*/  FADD R19, R19, -R18 ;  /* 0x8000001213137221 */ /* 0x008fc80000000000 */
[----:B------:R-:W-:Y:S01]  /*0460*/  FFMA R28, R19, R19, R28 ;  /* 0x00000013131c7223 */ /* 0x000fe2000000001c */
[----:B----4-:R-:W-:-:S04]  /*0470*/  FADD R21, R22, -R21 ;  /* 0x8000001516157221 */ /* 0x010fc80000000000 */
[----:B------:R-:W-:Y:S01]  /*0480*/  FFMA R28, R21, R21, R28 ;  /* 0x00000015151c7223 */ /* 0x000fe2000000001c */
[----:B------:R-:W-:-:S04]  /*0490*/  FADD R25, R25, -R24 ;  /* 0x8000001819197221 */ /* 0x000fc80000000000 */
[----:B------:R-:W-:-:S04]  /*04a0*/  FFMA R28, R25, R25, R28 ;  /* 0x00000019191c7223 */ /* 0x000fc8000000001c */
[----:B------:R-:W-:Y:S01]  /*04b0*/  FFMA R22, R27, R27, R28 ;  /* 0x0000001b1b167223 */ /* 0x000fe2000000001c */
[----:B------:R-:W-:Y:S06]  /*04c0*/  @P0 BRA `(.L_x_3) ;  /* 0xfffffffc00600947 */ /* 0x000fec000383ffff */
[----:B------:R-:W-:-:S07]  /*04d0*/  IMAD.MOV.U32 R21, RZ, RZ, R6 ;  /* 0x000000ffff157224 */ /* 0x000fce00078e0006 */
.L_x_2:
[----:B------:R-:W-:-:S13]  /*04e0*/  ISETP.NE.AND P0, PT, R4, RZ, PT ;  /* 0x000000ff0400720c */ /* 0x000fda0003f05270 */
[----:B------:R-:W-:Y:S05]  /*04f0*/  @!P0 BRA `(.L_x_4) ;  /* 0x0000000400048947 */ /* 0x000fea0003800000 */
[----:B------:R-:W-:Y:S02]  /*0500*/  IADD3 R10, PT, PT, R4, -0x1, RZ ;  /* 0xffffffff040a7810 */ /* 0x000fe40007ffe0ff */
[----:B------:R-:W-:Y:S02]  /*0510*/  ISETP.NE.AND P1, PT, R5, RZ, PT ;  /* 0x000000ff0500720c */ /* 0x000fe40003f25270 */
[----:B------:R-:W-:-:S13]  /*0520*/  ISETP.GE.U32.AND P0, PT, R10, 0x3, PT ;  /* 0x000000030a00780c */ /* 0x000fda0003f06070 */
[----:B------:R-:W-:Y:S05]  /*0530*/  @!P0 BRA `(.L_x_5) ;  /* 0x0000000000708947 */ /* 0x000fea0003800000 */
[----:B------:R-:W0:Y:S01]  /*0540*/  LDC.64 R14, c[0x0][0x380] ;  /* 0x0000e000ff0e7b82 */ /* 0x000e220000000a00 */
[-C--:B------:R-:W-:Y:S01]  /*0550*/  IADD3 R17, PT, PT, R3, R21.reuse, RZ ;  /* 0x0000001503117210 */ /* 0x080fe20007ffe0ff */
[C---:B------:R-:W-:Y:S01]  /*0560*/  IMAD.IADD R19, R20.reuse, 0x1, R21 ;  /* 0x0000000114137824 */ /* 0x040fe200078e0215 */
[----:B------:R-:W-:-:S05]  /*0570*/  IADD3 R16, P0, PT, R20, R21, RZ ;  /* 0x0000001514107210 */ /* 0x000fca0007f1e0ff */
[----:B------:R-:W1:Y:S08]  /*0580*/  LDC.64 R12, c[0x0][0x388] ;  /* 0x0000e200ff0c7b82 */ /* 0x000e700000000a00 */
[----:B------:R-:W2:Y:S01]  /*0590*/  LDC.64 R10, c[0x0][0x388] ;  /* 0x0000e200ff0a7b82 */ /* 0x000ea20000000a00 */
[----:B0-----:R-:W-:-:S04]  /*05a0*/  IMAD.WIDE R14, R17, 0x4, R14 ;  /* 0x00000004110e7825 */ /* 0x001fc800078e020e */
[----:B------:R-:W-:Y:S01]  /*05b0*/  IMAD.X R17, RZ, RZ, RZ, P0 ;  /* 0x000000ffff117224 */ /* 0x000fe200000e06ff */
[----:B------:R-:W3:Y:S01]  /*05c0*/  LDG.E R18, desc[UR6][R14.64+0x4] ;  /* 0x000004060e127981 */ /* 0x000ee2000c1e1900 */
[----:B-1----:R-:W-:-:S03]  /*05d0*/  IMAD.WIDE.U32 R12, R19, 0x4, R12 ;  /* 0x00000004130c7825 */ /* 0x002fc600078e000c */
[----:B------:R-:W4:Y:S04]  /*05e0*/  LDG.E R24, desc[UR6][R14.64+0x8] ;  /* 0x000008060e187981 */ /* 0x000f28000c1e1900 */
[----:B------:R-:W5:Y:S01]  /*05f0*/  LDG.E R26, desc[UR6][R14.64+0xc] ;  /* 0x00000c060e1a7981 */ /* 0x000f62000c1e1900 */
[----:B--2---:R-:W-:-:S03]  /*0600*/  LEA R10, P0, R16, R10, 0x2 ;  /* 0x0000000a100a7211 */ /* 0x004fc600078010ff */
[----:B------:R-:W2:Y:S01]  /*0610*/  LDG.E R13, desc[UR6][R12.64] ;  /* 0x000000060c0d7981 */ /* 0x000ea2000c1e1900 */
[----:B------:R-:W-:-:S03]  /*0620*/  LEA.HI.X R11, R16, R11, R17, 0x2, P0 ;  /* 0x0000000b100b7211 */ /* 0x000fc600000f1411 */
[----:B------:R-:W2:Y:S04]  /*0630*/  LDG.E R16, desc[UR6][R14.64] ;  /* 0x000000060e107981 */ /* 0x000ea8000c1e1900 */
[----:B------:R-:W3:Y:S04]  /*0640*/  LDG.E R19, desc[UR6][R10.64+0x4] ;  /* 0x000004060a137981 */ /* 0x000ee8000c1e1900 */
[----:B------:R-:W4:Y:S04]  /*0650*/  LDG.E R25, desc[UR6][R10.64+0x8] ;  /* 0x000008060a197981 */ /* 0x000f28000c1e1900 */
[----:B------:R-:W5:Y:S01]  /*0660*/  LDG.E R27, desc[UR6][R10.64+0xc] ;  /* 0x00000c060a1b7981 */ /* 0x000f62000c1e1900 */
[----:B------:R-:W-:Y:S01]  /*0670*/  IADD3 R21, PT, PT, R21, 0x4, RZ ;  /* 0x0000000415157810 */ /* 0x000fe20007ffe0ff */
[----:B--2---:R-:W-:-:S04]  /*0680*/  FADD R17, R16, -R13 ;  /* 0x8000000d10117221 */ /* 0x004fc80000000000 */
[----:B------:R-:W-:Y:S01]  /*0690*/  FFMA R17, R17, R17, R22 ;  /* 0x0000001111117223 */ /* 0x000fe20000000016 */
[----:B---3--:R-:W-:Y:S01]  /*06a0*/  FADD R18, R18, -R19 ;  /* 0x8000001312127221 */ /* 0x008fe20000000000 */
[----:B----4-:R-:W-:-:S03]  /*06b0*/  FADD R24, R24, -R25 ;  /* 0x8000001918187221 */ /* 0x010fc60000000000 */
[----:B------:R-:W-:Y:S01]  /*06c0*/  FFMA R17, R18, R18, R17 ;  /* 0x0000001212117223 */ /* 0x000fe20000000011 */
[----:B-----5:R-:W-:-:S03]  /*06d0*/  FADD R26, R26, -R27 ;  /* 0x8000001b1a1a7221 */ /* 0x020fc60000000000 */
[----:B------:R-:W-:-:S04]  /*06e0*/  FFMA R17, R24, R24, R17 ;  /* 0x0000001818117223 */ /* 0x000fc80000000011 */
[----:B------:R-:W-:-:S07]  /*06f0*/  FFMA R22, R26, R26, R17 ;  /* 0x0000001a1a167223 */ /* 0x000fce0000000011 */
.L_x_5:
[----:B------:R-:W-:Y:S05]  /*0700*/  @!P1 BRA `(.L_x_4) ;  /* 0x0000000000809947 */ /* 0x000fea0003800000 */
[----:B------:R-:W-:Y:S01]  /*0710*/  ISETP.NE.AND P0, PT, R5, 0x1, PT ;  /* 0x000000010500780c */ /* 0x000fe20003f05270 */
[----:B------:R-:W0:Y:S01]  /*0720*/  LDC.64 R12, c[0x0][0x388] ;  /* 0x0000e200ff0c7b82 */ /* 0x000e220000000a00 */
[----:B------:R-:W-:-:S07]  /*0730*/  LOP3.LUT P1, RZ, R23, 0x1, RZ, 0xc0, !PT ;  /* 0x0000000117ff7812 */ /* 0x000fce000782c0ff */
[----:B------:R-:W1:Y:S04]  /*0740*/  LDC.64 R14, c[0x0][0x380] ;  /* 0x0000e000ff0e7b82 */ /* 0x000e680000000a00 */
[CC--:B------:R-:W-:Y:S02]  /*0750*/  @P0 IADD3 R24, P2, PT, R20.reuse, R21.reuse, RZ ;  /* 0x0000001514180210 */ /* 0x0c0fe40007f5e0ff */
[----:B------:R-:W-:Y:S02]  /*0760*/  @P0 IADD3 R25, PT, PT, R20, R21, RZ ;  /* 0x0000001514190210 */ /* 0x000fe40007ffe0ff */
[----:B------:R-:W2:Y:S01]  /*0770*/  @P0 LDC.64 R10, c[0x0][0x388] ;  /* 0x0000e200ff0a0b82 */ /* 0x000ea20000000a00 */
[----:B------:R-:W-:-:S07]  /*0780*/  @P0 IMAD.X R23, RZ, RZ, RZ, P2 ;  /* 0x000000ffff170224 */ /* 0x000fce00010e06ff */
[----:B------:R-:W3:Y:S01]  /*0790*/  LDC.64 R16, c[0x0][0x380] ;  /* 0x0000e000ff107b82 */ /* 0x000ee20000000a00 */
[----:B0-----:R-:W-:-:S06]  /*07a0*/  @P0 IMAD.WIDE.U32 R12, R25, 0x4, R12 ;  /* 0x00000004190c0825 */ /* 0x001fcc00078e000c */
[----:B------:R-:W4:Y:S01]  /*07b0*/  @P0 LDG.E R13, desc[UR6][R12.64] ;  /* 0x000000060c0d0981 */ /* 0x000f22000c1e1900 */
[----:B------:R-:W0:Y:S01]  /*07c0*/  LDC.64 R18, c[0x0][0x388] ;  /* 0x0000e200ff127b82 */ /* 0x000e220000000a00 */
[----:B--2---:R-:W-:-:S04]  /*07d0*/  @P0 LEA R10, P2, R24, R10, 0x2 ;  /* 0x0000000a180a0211 */ /* 0x004fc800078410ff */
[----:B------:R-:W-:Y:S01]  /*07e0*/  @P0 LEA.HI.X R11, R24, R11, R23, 0x2, P2 ;  /* 0x0000000b180b0211 */ /* 0x000fe200010f1417 */
[----:B------:R-:W-:Y:S01]  /*07f0*/  @P0 IMAD.IADD R23, R3, 0x1, R21 ;  /* 0x0000000103170824 */ /* 0x000fe200078e0215 */
[----:B------:R-:W-:-:S03]  /*0800*/  @P0 IADD3 R21, PT, PT, R21, 0x2, RZ ;  /* 0x0000000215150810 */ /* 0x000fc60007ffe0ff */
[----:B-1----:R-:W-:Y:S01]  /*0810*/  @P0 IMAD.WIDE R14, R23, 0x4, R14 ;  /* 0x00000004170e0825 */ /* 0x002fe200078e020e */
[----:B------:R-:W2:Y:S03]  /*0820*/  @P0 LDG.E R10, desc[UR6][R10.64+0x4] ;  /* 0x000004060a0a0981 */ /* 0x000ea6000c1e1900 */
[----:B------:R-:W-:Y:S01]  /*0830*/  @P1 IMAD.IADD R23, R20, 0x1, R21 ;  /* 0x0000000114171824 */ /* 0x000fe200078e0215 */
[----:B------:R-:W-:Y:S01]  /*0840*/  @P1 IADD3 R21, PT, PT, R3, R21, RZ ;  /* 0x0000001503151210 */ /* 0x000fe20007ffe0ff */
[----:B------:R-:W4:Y:S02]  /*0850*/  @P0 LDG.E R20, desc[UR6][R14.64] ;  /* 0x000000060e140981 */ /* 0x000f24000c1e1900 */
[----:B0-----:R-:W-:Y:S02]  /*0860*/  @P1 IMAD.WIDE.U32 R18, R23, 0x4, R18 ;  /* 0x0000000417121825 */ /* 0x001fe400078e0012 */
[----:B------:R-:W2:Y:S02]  /*0870*/  @P0 LDG.E R23, desc[UR6][R14.64+0x4] ;  /* 0x000004060e170981 */ /* 0x000ea4000c1e1900 */
[----:B---3--:R-:W-:-:S02]  /*0880*/  @P1 IMAD.WIDE R16, R21, 0x4, R16 ;  /* 0x0000000415101825 */ /* 0x008fc400078e0210 */
[----:B------:R-:W3:Y:S04]  /*0890*/  @P1 LDG.E R19, desc[UR6][R18.64] ;  /* 0x0000000612131981 */ /* 0x000ee8000c1e1900 */
[----:B------:R-:W3:Y:S01]  /*08a0*/  @P1 LDG.E R16, desc[UR6][R16.64] ;  /* 0x0000000610101981 */ /* 0x000ee2000c1e1900 */
[----:B----4-:R-:W-:Y:S01]  /*08b0*/  @P0 FADD R21, R20, -R13 ;  /* 0x8000000d14150221 */ /* 0x010fe20000000000 */
[----:B--2---:R-:W-:-:S03]  /*08c0*/  @P0 FADD R20, R23, -R10 ;  /* 0x8000000a17140221 */ /* 0x004fc60000000000 */
[----:B------:R-:W-:-:S04]  /*08d0*/  @P0 FFMA R21, R21, R21, R22 ;  /* 0x0000001515150223 */ /* 0x000fc80000000016 */
[----:B------:R-:W-:Y:S01]  /*08e0*/  @P0 FFMA R22, R20, R20, R21 ;  /* 0x0000001414160223 */ /* 0x000fe20000000015 */
[----:B---3--:R-:W-:-:S04]  /*08f0*/  @P1 FADD R11, R16, -R19 ;  /* 0x80000013100b1221 */ /* 0x008fc80000000000 */
[----:B------:R-:W-:-:S07]  /*0900*/  @P1 FFMA R22, R11, R11, R22 ;  /* 0x0000000b0b161223 */ /* 0x000fce0000000016 */
.L_x_4:
[----:B------:R-:W-:Y:S01]  /*0910*/  VIADD R10, R22, 0xf3000000 ;  /* 0xf3000000160a7836 */ /* 0x000fe20000000000 */
[----:B------:R0:W1:Y:S01]  /*0920*/  MUFU.RSQ R13, R22 ;  /* 0x00000016000d7308 */ /* 0x0000620000001400 */
[----:B------:R-:W-:Y:S03]  /*0930*/  BSSY.RECONVERGENT B0, `(.L_x_6) ;  /* 0x000000b000007945 */ /* 0x000fe60003800200 */
[----:B------:R-:W-:-:S13]  /*0940*/  ISETP.GT.U32.AND P0, PT, R10, 0x727fffff, PT ;  /* 0x727fffff0a00780c */ /* 0x000fda0003f04070 */
[----:B01----:R-:W-:Y:S05]  /*0950*/  @!P0 BRA `(.L_x_7) ;  /* 0x0000000000108947 */ /* 0x003fea0003800000 */
[----:B------:R-:W-:-:S07]  /*0960*/  MOV R15, 0x980 ;  /* 0x00000980000f7802 */ /* 0x000fce0000000f00 */
[----:B------:R-:W-:Y:S05]  /*0970*/  CALL.REL.NOINC `($__internal_0_$__cuda_sm20_sqrt_rn_f32_slowpath) ;  /* 0x0000000400707944 */ /* 0x000fea0003c00000 */
[----:B------:R-:W-:Y:S01]  /*0980*/  MOV R10, R12 ;  /* 0x0000000c000a7202 */ /* 0x000fe20000000f00 */
[----:B------:R-:W-:Y:S06]  /*0990*/  BRA `(.L_x_8) ;  /* 0x0000000000107947 */ /* 0x000fec0003800000 */
.L_x_7:
[C---:B------:R-:W-:Y:S01]  /*09a0*/  FMUL.FTZ R11, R13.reuse, R22 ;  /* 0x000000160d0b7220 */ /* 0x040fe20000410000 */
[----:B------:R-:W-:-:S03]  /*09b0*/  FMUL.FTZ R12, R13, 0.5 ;  /* 0x3f0000000d0c7820 */ /* 0x000fc60000410000 */
[----:B------:R-:W-:-:S04]  /*09c0*/  FFMA R10, -R11, R11, R22 ;  /* 0x0000000b0b0a7223 */ /* 0x000fc80000000116 */
[----:B------:R-:W-:-:S07]  /*09d0*/  FFMA R10, R10, R12, R11 ;  /* 0x0000000c0a0a7223 */ /* 0x000fce000000000b */
.L_x_8:
[----:B------:R-:W-:Y:S05]  /*09e0*/  BSYNC.RECONVERGENT B0 ;  /* 0x0000000000007941 */ /* 0x000fea0003800200 */
.L_x_6:
[----:B------:R-:W0:Y:S01]  /*09f0*/  LDCU UR4, c[0x0][0x3a8] ;  /* 0x00007500ff0477ac */ /* 0x000e220008000800 */
[----:B------:R-:W-:Y:S01]  /*0a00*/  VIADD R8, R8, 0x1 ;  /* 0x0000000108087836 */ /* 0x000fe20000000000 */
[----:B------:R-:W-:-:S04]  /*0a10*/  FSETP.GEU.AND P0, PT, R10, R7, PT ;  /* 0x000000070a00720b */ /* 0x000fc80003f0e000 */
[----:B------:R-:W-:Y:S02]  /*0a20*/  FSEL R7, R10, R7, !P0 ;  /* 0x000000070a077208 */ /* 0x000fe40004000000 */
[C---:B------:R-:W-:Y:S02]  /*0a30*/  SEL R2, R8.reuse, R2, !P0 ;  /* 0x0000000208027207 */ /* 0x040fe40004000000 */
[----:B0-----:R-:W-:-:S13]  /*0a40*/  ISETP.NE.AND P1, PT, R8, UR4, PT ;  /* 0x0000000408007c0c */ /* 0x001fda000bf25270 */
[----:B------:R-:W-:Y:S05]  /*0a50*/  @!P1 BRA `(.L_x_0) ;  /* 0x0000000400009947 */ /* 0x000fea0003800000 */
[----:B------:R-:W-:Y:S05]  /*0a60*/  BRA `(.L_x_9) ;  /* 0xfffffff400c47947 */ /* 0x000fea000383ffff */
.L_x_1:
[----:B------:R-:W-:Y:S01]  /*0a70*/  UISETP.GE.U32.AND UP0, UPT, UR4, 0x4, UPT ;  /* 0x000000040400788c */ /* 0x000fe2000bf06070 */
[----:B------:R-:W-:Y:S01]  /*0a80*/  HFMA2 R5, -RZ, RZ, 0, 0 ;  /* 0x00000000ff057431 */ /* 0x000fe200000001ff */
[----:B------:R-:W-:Y:S01]  /*0a90*/  MOV R3, 0x7f7fffff ;  /* 0x7f7fffff00037802 */ /* 0x000fe20000000f00 */
[----:B------:R-:W-:Y:S01]  /*0aa0*/  IMAD.MOV.U32 R2, RZ, RZ, -0x1 ;  /* 0xffffffffff027424 */ /* 0x000fe200078e00ff */
[----:B------:R-:W-:-:S05]  /*0ab0*/  ULOP3.LUT UR5, UR4, 0x3, URZ, 0xc0, !UPT ;  /* 0x0000000304057892 */ /* 0x000fca000f8ec0ff */
[----:B------:R-:W-:Y:S07]  /*0ac0*/  BRA.U !UP0, `(.L_x_10) ;  /* 0x0000000108bc7547 */ /* 0x000fee000b800000 */
[----:B------:R-:W-:Y:S01]  /*0ad0*/  ULOP3.LUT UR4, UR4, 0x7ffffffc, URZ, 0xc0, !UPT ;  /* 0x7ffffffc04047892 */ /* 0x000fe2000f8ec0ff */
[----:B------:R-:W-:Y:S01]  /*0ae0*/  IMAD.MOV.U32 R3, RZ, RZ, 0x7f7fffff ;  /* 0x7f7fffffff037424 */ /* 0x000fe200078e00ff */
[----:B------:R-:W-:Y:S01]  /*0af0*/  MOV R2, 0xffffffff ;  /* 0xffffffff00027802 */ /* 0x000fe20000000f00 */
[----:B------:R-:W-:Y:S01]  /*0b00*/  IMAD.MOV.U32 R4, RZ, RZ, RZ ;  /* 0x000000ffff047224 */ /* 0x000fe200078e00ff */
[----:B------:R-:W-:Y:S02]  /*0b10*/  UISETP.GT.AND UP0, UPT, UR4, URZ, UPT ;  /* 0x000000ff0400728c */ /* 0x000fe4000bf04270 */
[----:B------:R-:W-:-:S07]  /*0b20*/  MOV R5, UR4 ;  /* 0x0000000400057c02 */ /* 0x000fce0008000f00 */
[----:B------:R-:W-:Y:S05]  /*0b30*/  BRA.U !UP0, `(.L_x_11) ;  /* 0x0000000108887547 */ /* 0x000fea000b800000 */
[----:B------:R-:W-:Y:S01]  /*0b40*/  IMAD.IADD R6, R5, 0x1, -R4 ;  /* 0x0000000105067824 */ /* 0x000fe200078e0a04 */
[----:B------:R-:W-:-:S04]  /*0b50*/  PLOP3.LUT P0, PT, PT, PT, PT, 0x80, 0x8 ;  /* 0x000000000008781c */ /* 0x000fc80003f0f070 */
[----:B------:R-:W-:-:S13]  /*0b60*/  ISETP.GT.AND P1, PT, R6, 0xc, PT ;  /* 0x0000000c0600780c */ /* 0x000fda0003f24270 */
[----:B------:R-:W-:Y:S05]  /*0b70*/  @!P1 BRA `(.L_x_12) ;  /* 0x0000000000449947 */ /* 0x000fea0003800000 */
[----:B------:R-:W-:Y:S02]  /*0b80*/  PLOP3.LUT P0, PT, PT, PT, PT, 0x8, 0x80 ;  /* 0x000000000080781c */ /* 0x000fe40003f0e170 */
[----:B------:R-:W-:-:S11]  /*0b90*/  IADD3 R7, PT, PT, R5, -0xc, RZ ;  /* 0xfffffff405077810 */ /* 0x000fd60007ffe0ff */
.L_x_13:
[----:B------:R-:W-:-:S04]  /*0ba0*/  FSETP.GT.AND P2, PT, R3, RZ, PT ;  /* 0x000000ff0300720b */ /* 0x000fc80003f44000 */
[----:B------:R-:W-:-:S04]  /*0bb0*/  FSEL R3, R3, RZ, !P2 ;  /* 0x000000ff03037208 */ /* 0x000fc80005000000 */
[----:B------:R-:W-:-:S04]  /*0bc0*/  FSETP.GT.AND P3, PT, R3, RZ, PT ;  /* 0x000000ff0300720b */ /* 0x000fc80003f64000 */
[----:B------:R-:W-:Y:S01]  /*0bd0*/  FSEL R3, R3, RZ, !P3 ;  /* 0x000000ff03037208 */ /* 0x000fe20005800000 */
[----:B------:R-:W-:-:S03]  /*0be0*/  @P2 VIADD R2, R4, 0x1 ;  /* 0x0000000104022836 */ /* 0x000fc60000000000 */
[----:B------:R-:W-:-:S04]  /*0bf0*/  FSETP.GT.AND P4, PT, R3, RZ, PT ;  /* 0x000000ff0300720b */ /* 0x000fc80003f84000 */
[----:B------:R-:W-:Y:S02]  /*0c00*/  FSEL R3, R3, RZ, !P4 ;  /* 0x000000ff03037208 */ /* 0x000fe40006000000 */
[----:B------:R-:W-:Y:S02]  /*0c10*/  @P3 IADD3 R2, PT, PT, R4, 0x5, RZ ;  /* 0x0000000504023810 */ /* 0x000fe40007ffe0ff */
[----:B------:R-:W-:-:S04]  /*0c20*/  FSETP.GT.AND P1, PT, R3, RZ, PT ;  /* 0x000000ff0300720b */ /* 0x000fc80003f24000 */
[----:B------:R-:W-:Y:S01]  /*0c30*/  FSEL R3, R3, RZ, !P1 ;  /* 0x000000ff03037208 */ /* 0x000fe20004800000 */
[----:B------:R-:W-:-:S08]  /*0c40*/  @P4 VIADD R2, R4, 0x9 ;  /* 0x0000000904024836 */ /* 0x000fd00000000000 */
[C---:B------:R-:W-:Y:S01]  /*0c50*/  @P1 IADD3 R2, PT, PT, R4.reuse, 0xd, RZ ;  /* 0x0000000d04021810 */ /* 0x040fe20007ffe0ff */
[----:B------:R-:W-:-:S05]  /*0c60*/  VIADD R4, R4, 0x10 ;  /* 0x0000001004047836 */ /* 0x000fca0000000000 */
[----:B------:R-:W-:-:S13]  /*0c70*/  ISETP.GE.AND P2, PT, R4, R7, PT ;  /* 0x000000070400720c */ /* 0x000fda0003f46270 */
[----:B------:R-:W-:Y:S05]  /*0c80*/  @!P2 BRA `(.L_x_13) ;  /* 0xfffffffc00c4a947 */ /* 0x000fea000383ffff */
.L_x_12:
[----:B------:R-:W-:-:S04]  /*0c90*/  IADD3 R6, PT, PT, R5, -R4, RZ ;  /* 0x8000000405067210 */ /* 0x000fc80007ffe0ff */
[----:B------:R-:W-:-:S13]  /*0ca0*/  ISETP.GT.AND P1, PT, R6, 0x4, PT ;  /* 0x000000040600780c */ /* 0x000fda0003f24270 */
[----:B------:R-:W-:Y:S05]  /*0cb0*/  @!P1 BRA `(.L_x_14) ;  /* 0x0000000000209947 */ /* 0x000fea0003800000 */
[C---:B------:R-:W-:Y:S02]  /*0cc0*/  FSETP.GT.AND P1, PT, R3.reuse, RZ, PT ;  /* 0x000000ff0300720b */ /* 0x040fe40003f24000 */
[----:B------:R-:W-:Y:S02]  /*0cd0*/  PLOP3.LUT P0, PT, PT, PT, PT, 0x8, 0x80 ;  /* 0x000000000080781c */ /* 0x000fe40003f0e170 */
[----:B------:R-:W-:-:S04]  /*0ce0*/  FSEL R3, R3, RZ, !P1 ;  /* 0x000000ff03037208 */ /* 0x000fc80004800000 */
[----:B------:R-:W-:-:S04]  /*0cf0*/  FSETP.GT.AND P2, PT, R3, RZ, PT ;  /* 0x000000ff0300720b */ /* 0x000fc80003f44000 */
[----:B------:R-:W-:Y:S01]  /*0d00*/  FSEL R3, R3, RZ, !P2 ;  /* 0x000000ff03037208 */ /* 0x000fe20005000000 */
[----:B------:R-:W-:-:S08]  /*0d10*/  @P1 VIADD R2, R4, 0x1 ;  /* 0x0000000104021836 */ /* 0x000fd00000000000 */
[C---:B------:R-:W-:Y:S01]  /*0d20*/  @P2 IADD3 R2, PT, PT, R4.reuse, 0x5, RZ ;  /* 0x0000000504022810 */ /* 0x040fe20007ffe0ff */
[----:B------:R-:W-:-:S07]  /*0d30*/  VIADD R4, R4, 0x8 ;  /* 0x0000000804047836 */ /* 0x000fce0000000000 */
.L_x_14:
[----:B------:R-:W-:-:S13]  /*0d40*/  ISETP.NE.OR P0, PT, R4, R5, P0 ;  /* 0x000000050400720c */ /* 0x000fda0000705670 */
[----:B------:R-:W-:Y:S05]  /*0d50*/  @!P0 BRA `(.L_x_10) ;  /* 0x0000000000188947 */ /* 0x000fea0003800000 */
.L_x_11:
[----:B------:R-:W-:-:S04]  /*0d60*/  FSETP.GT.AND P1, PT, R3, RZ, PT ;  /* 0x000000ff0300720b */ /* 0x000fc80003f24000 */
[----:B------:R-:W-:-:S09]  /*0d70*/  FSEL R3, R3, RZ, !P1 ;  /* 0x000000ff03037208 */ /* 0x000fd20004800000 */
[C---:B------:R-:W-:Y:S01]  /*0d80*/  @P1 IADD3 R2, PT, PT, R4.reuse, 0x1, RZ ;  /* 0x0000000104021810 */ /* 0x040fe20007ffe0ff */
[----:B------:R-:W-:-:S05]  /*0d90*/  VIADD R4, R4, 0x4 ;  /* 0x0000000404047836 */ /* 0x000fca0000000000 */
[----:B------:R-:W-:-:S13]  /*0da0*/  ISETP.NE.AND P0, PT, R4, R5, PT ;  /* 0x000000050400720c */ /* 0x000fda0003f05270 */
[----:B------:R-:W-:Y:S05]  /*0db0*/  @P0 BRA `(.L_x_11) ;  /* 0xfffffffc00e80947 */ /* 0x000fea000383ffff */
.L_x_10:
[----:B------:R-:W-:-:S09]  /*0dc0*/  UISETP.NE.AND UP0, UPT, UR5, URZ, UPT ;  /* 0x000000ff0500728c */ /* 0x000fd2000bf05270 */
[----:B------:R-:W-:Y:S05]  /*0dd0*/  BRA.U !UP0, `(.L_x_0) ;  /* 0x0000000108207547 */ /* 0x000fea000b800000 */
[----:B------:R-:W-:-:S05]  /*0de0*/  UMOV UR4, URZ ;  /* 0x000000ff00047c82 */ /* 0x000fca0008000000 */
.L_x_15:
[----:B------:R-:W-:Y:S01]  /*0df0*/  UIADD3 UR4, UPT, UPT, UR4, 0x1, URZ ;  /* 0x0000000104047890 */ /* 0x000fe2000fffe0ff */
[----:B------:R-:W-:Y:S02]  /*0e00*/  FSETP.GT.AND P0, PT, R3, RZ, PT ;  /* 0x000000ff0300720b */ /* 0x000fe40003f04000 */
[----:B------:R-:W-:Y:S01]  /*0e10*/  IADD3 R5, PT, PT, R5, 0x1, RZ ;  /* 0x0000000105057810 */ /* 0x000fe20007ffe0ff */
[----:B------:R-:W-:Y:S01]  /*0e20*/  UISETP.NE.AND UP0, UPT, UR4, UR5, UPT ;  /* 0x000000050400728c */ /* 0x000fe2000bf05270 */
[----:B------:R-:W-:Y:S02]  /*0e30*/  FSEL R3, R3, RZ, !P0 ;  /* 0x000000ff03037208 */ /* 0x000fe40004000000 */
[----:B------:R-:W-:-:S06]  /*0e40*/  SEL R2, R5, R2, P0 ;  /* 0x0000000205027207 */ /* 0x000fcc0000000000 */
[----:B------:R-:W-:Y:S05]  /*0e50*/  BRA.U UP0, `(.L_x_15) ;  /* 0xfffffffd00e47547 */ /* 0x000fea000b83ffff */
.L_x_0:
[----:B------:R-:W0:Y:S02]  /*0e60*/  LDC.64 R4, c[0x0][0x390] ;  /* 0x0000e400ff047b82 */ /* 0x000e240000000a00 */
[----:B0-----:R-:W-:-:S05]  /*0e70*/  IMAD.WIDE R4, R0, 0x4, R4 ;  /* 0x0000000400047825 */ /* 0x001fca00078e0204 */
[----:B------:R-:W2:Y:S02]  /*0e80*/  LDG.E R3, desc[UR6][R4.64] ;  /* 0x0000000604037981 */ /* 0x000ea4000c1e1900 */
[----:B--2---:R-:W-:-:S13]  /*0e90*/  ISETP.NE.AND P0, PT, R3, R2, PT ;  /* 0x000000020300720c */ /* 0x004fda0003f05270 */
[----:B------:R-:W0:Y:S01]  /*0ea0*/  @P0 LDC.64 R6, c[0x0][0x398] ;  /* 0x0000e600ff060b82 */ /* 0x000e220000000a00 */
[----:B------:R-:W-:Y:S01]  /*0eb0*/  @P0 IMAD.MOV.U32 R3, RZ, RZ, 0x1 ;  /* 0x00000001ff030424 */ /* 0x000fe200078e00ff */
[----:B------:R1:W-:Y:S01]  /*0ec0*/  @P0 STG.E desc[UR6][R4.64], R2 ;  /* 0x0000000204000986 */ /* 0x0003e2000c101906 */
[----:B0-----:R-:W-:-:S05]  /*0ed0*/  @P0 IMAD.WIDE R6, R0, 0x4, R6 ;  /* 0x0000000400060825 */ /* 0x001fca00078e0206 */
[----:B------:R1:W-:Y:S01]  /*0ee0*/  @P0 STG.E desc[UR6][R6.64], R3 ;  /* 0x0000000306000986 */ /* 0x0003e2000c101906 */
[----:B------:R-:W-:Y:S05]  /*0ef0*/  @P0 EXIT ;  /* 0x000000000000094d */ /* 0x000fea0003800000 */
[----:B-1----:R-:W0:Y:S02]  /*0f00*/  LDC.64 R2, c[0x0][0x398] ;  /* 0x0000e600ff027b82 */ /* 0x002e240000000a00 */
[----:B0-----:R-:W-:-:S05]  /*0f10*/  IMAD.WIDE R2, R0, 0x4, R2 ;  /* 0x0000000400027825 */ /* 0x001fca00078e0202 */
[----:B------:R-:W-:Y:S01]  /*0f20*/  STG.E desc[UR6][R2.64], RZ ;  /* 0x000000ff02007986 */ /* 0x000fe2000c101906 */
[----:B------:R-:W-:Y:S05]  /*0f30*/  EXIT ;  /* 0x000000000000794d */ /* 0x000fea0003800000 */
        .weak           $__internal_0_$__cuda_sm20_sqrt_rn_f32_slowpath
        .type           $__internal_0_$__cuda_sm20_sqrt_rn_f32_slowpath,@function
        .size           $__internal_0_$__cuda_sm20_sqrt_rn_f32_slowpath,(.L_x_18 - $__internal_0_$__cuda_sm20_sqrt_rn_f32_slowpath)
$__internal_0_$__cuda_sm20_sqrt_rn_f32_slowpath:
[----:B------:R-:W-:-:S13]  /*0f40*/  LOP3.LUT P0, RZ, R22, 0x7fffffff, RZ, 0xc0, !PT ;  /* 0x7fffffff16ff7812 */ /* 0x000fda000780c0ff */
[----:B------:R-:W-:Y:S01]  /*0f50*/  @!P0 MOV R10, R22 ;  /* 0x00000016000a8202 */ /* 0x000fe20000000f00 */
[----:B------:R-:W-:Y:S06]  /*0f60*/  @!P0 BRA `(.L_x_16) ;  /* 0x0000000000408947 */ /* 0x000fec0003800000 */
[----:B------:R-:W-:-:S13]  /*0f70*/  FSETP.GEU.FTZ.AND P0, PT, R22, RZ, PT ;  /* 0x000000ff1600720b */ /* 0x000fda0003f1e000 */
[----:B------:R-:W-:Y:S01]  /*0f80*/  @!P0 IMAD.MOV.U32 R10, RZ, RZ, 0x7fffffff ;  /* 0x7fffffffff0a8424 */ /* 0x000fe200078e00ff */
[----:B------:R-:W-:Y:S06]  /*0f90*/  @!P0 BRA `(.L_x_16) ;  /* 0x0000000000348947 */ /* 0x000fec0003800000 */
[----:B------:R-:W-:-:S13]  /*0fa0*/  FSETP.GTU.FTZ.AND P0, PT, |R22|, +INF , PT ;  /* 0x7f8000001600780b */ /* 0x000fda0003f1c200 */
[----:B------:R-:W-:Y:S01]  /*0fb0*/  @P0 FADD.FTZ R10, R22, 1 ;  /* 0x3f800000160a0421 */ /* 0x000fe20000010000 */
[----:B------:R-:W-:Y:S06]  /*0fc0*/  @P0 BRA `(.L_x_16) ;  /* 0x0000000000280947 */ /* 0x000fec0003800000 */
[----:B------:R-:W-:-:S13]  /*0fd0*/  FSETP.NEU.FTZ.AND P0, PT, |R22|, +INF , PT ;  /* 0x7f8000001600780b */ /* 0x000fda0003f1d200 */
[----:B------:R-:W-:-:S04]  /*0fe0*/  @P0 FFMA R11, R22, 1.84467440737095516160e+19, RZ ;  /* 0x5f800000160b0823 */ /* 0x000fc800000000ff */
[----:B------:R-:W0:Y:S02]  /*0ff0*/  @P0 MUFU.RSQ R10, R11 ;  /* 0x0000000b000a0308 */ /* 0x000e240000001400 */
[----:B0-----:R-:W-:Y:S01]  /*1000*/  @P0 FMUL.FTZ R12, R11, R10 ;  /* 0x0000000a0b0c0220 */ /* 0x001fe20000410000 */
[----:B------:R-:W-:Y:S01]  /*1010*/  @P0 FMUL.FTZ R14, R10, 0.5 ;  /* 0x3f0000000a0e0820 */ /* 0x000fe20000410000 */
[----:B------:R-:W-:Y:S02]  /*1020*/  @!P0 MOV R10, R22 ;  /* 0x00000016000a8202 */ /* 0x000fe40000000f00 */
[----:B------:R-:W-:-:S04]  /*1030*/  @P0 FADD.FTZ R13, -R12, -RZ ;  /* 0x800000ff0c0d0221 */ /* 0x000fc80000010100 */
[----:B------:R-:W-:-:S04]  /*1040*/  @P0 FFMA R13, R12, R13, R11 ;  /* 0x0000000d0c0d0223 */ /* 0x000fc8000000000b */
[----:B------:R-:W-:-:S04]  /*1050*/  @P0 FFMA R13, R13, R14, R12 ;  /* 0x0000000e0d0d0223 */ /* 0x000fc8000000000c */
[----:B------:R-:W-:-:S07]  /*1060*/  @P0 FMUL.FTZ R10, R13, 2.3283064365386962891e-10 ;  /* 0x2f8000000d0a0820 */ /* 0x000fce0000410000 */
.L_x_16:
[----:B------:R-:W-:Y:S01]  /*1070*/  IMAD.MOV.U32 R12, RZ, RZ, R10 ;  /* 0x000000ffff0c7224 */ /* 0x000fe200078e000a */
[----:B------:R-:W-:Y:S01]  /*1080*/  MOV R10, R15 ;  /* 0x0000000f000a7202 */ /* 0x000fe20000000f00 */
[----:B------:R-:W-:-:S04]  /*1090*/  IMAD.MOV.U32 R11, RZ, RZ, 0x0 ;  /* 0x00000000ff0b7424 */ /* 0x000fc800078e00ff */
[----:B------:R-:W-:Y:S05]  /*10a0*/  RET.REL.NODEC R10 `(_Z14k_find_classesPfS_PiS0_iii) ;  /* 0xffffffec0ad47950 */ /* 0x000fea0003c3ffff */
.L_x_17:
[----:B------:R-:W-:-:S00]  /*10b0*/  BRA `(.L_x_17) ;  /* 0xfffffffc00fc7947 */ /* 0x000fc0000383ffff */
[----:B------:R-:W-:-:S00]  /*10c0*/  NOP ;  /* 0x0000000000007918 */ /* 0x000fc00000000000 */
        /* <DEDUP_REMOVED lines=11> */
.L_x_18:


//--------------------- .nv.shared.reserved.0     --------------------------
	.section	.nv.shared.reserved.0,"aw",@nobits
	.weak		__nv_reservedSMEM_offset_0_alias
	.size		__nv_reservedSMEM_offset_0_alias, 0, 64
	.other		__nv_reservedSMEM_offset_0_alias,@"STO_CUDA_RESERVED_SHARED STV_DEFAULT"
__nv_reservedSMEM_offset_0_alias:
	.zero		0
	.zero		64


//--------------------- .nv.constant0._Z14k_find_classesPfS_PiS0_iii --------------------------
	.section	.nv.constant0._Z14k_find_classesPfS_PiS0_iii,"a",@progbits
	.sectionflags	@""
	.align	4
.nv.constant0._Z14k_find_classesPfS_PiS0_iii:
	.zero		940


//--------------------- SYMBOLS --------------------------

	.type		.nv.reservedSmem.offset0,@object
	.size		.nv.reservedSmem.offset0,0x4
